//
// Generated by NVIDIA NVVM Compiler
//
// Compiler Build ID: CL-36424714
// Cuda compilation tools, release 13.0, V13.0.88
// Based on NVVM 20.0.0
//

.version 9.0
.target sm_100
.address_size 64

	// .globl	_Z19basicMultiplyKernelPiS_S_i

.visible .entry _Z19basicMultiplyKernelPiS_S_i(
	.param .u64 .ptr .align 1 _Z19basicMultiplyKernelPiS_S_i_param_0,
	.param .u64 .ptr .align 1 _Z19basicMultiplyKernelPiS_S_i_param_1,
	.param .u64 .ptr .align 1 _Z19basicMultiplyKernelPiS_S_i_param_2,
	.param .u32 _Z19basicMultiplyKernelPiS_S_i_param_3
)
{
	.reg .pred 	%p<12>;
	.reg .b32 	%r<155>;
	.reg .b64 	%rd<35>;

	ld.param.u64 	%rd11, [_Z19basicMultiplyKernelPiS_S_i_param_0];
	ld.param.u64 	%rd12, [_Z19basicMultiplyKernelPiS_S_i_param_1];
	ld.param.u32 	%r24, [_Z19basicMultiplyKernelPiS_S_i_param_3];
	cvta.to.global.u64 	%rd1, %rd12;
	mov.u32 	%r25, %ctaid.x;
	mov.u32 	%r26, %ntid.x;
	mul.lo.s32 	%r1, %r25, %r26;
	mov.u32 	%r2, %tid.x;
	add.s32 	%r3, %r1, %r2;
	setp.ge.s32 	%p1, %r3, %r24;
	setp.lt.s32 	%p2, %r24, 1;
	or.pred  	%p3, %p1, %p2;
	@%p3 bra 	$L__BB0_13;
	cvta.to.global.u64 	%rd14, %rd11;
	mul.wide.s32 	%rd15, %r3, 4;
	add.s64 	%rd2, %rd14, %rd15;
	setp.lt.u32 	%p4, %r24, 16;
	mov.b32 	%r151, 0;
	@%p4 bra 	$L__BB0_4;
	and.b32  	%r151, %r24, 2147483632;
	neg.s32 	%r149, %r151;
	add.s64 	%rd33, %rd1, 32;
	mov.u32 	%r148, %r3;
$L__BB0_3:
	.pragma "nounroll";
	ld.param.u64 	%rd31, [_Z19basicMultiplyKernelPiS_S_i_param_2];
	mul.wide.s32 	%rd16, %r148, 4;
	cvta.to.global.u64 	%rd17, %rd31;
	add.s64 	%rd18, %rd17, %rd16;
	ld.global.u32 	%r29, [%rd2];
	ld.global.u32 	%r30, [%rd33+-32];
	mul.lo.s32 	%r31, %r30, %r29;
	atom.global.add.u32 	%r32, [%rd18], %r31;
	ld.global.u32 	%r33, [%rd2];
	ld.global.u32 	%r34, [%rd33+-28];
	mul.lo.s32 	%r35, %r34, %r33;
	atom.global.add.u32 	%r36, [%rd18+4], %r35;
	ld.global.u32 	%r37, [%rd2];
	ld.global.u32 	%r38, [%rd33+-24];
	mul.lo.s32 	%r39, %r38, %r37;
	atom.global.add.u32 	%r40, [%rd18+8], %r39;
	ld.global.u32 	%r41, [%rd2];
	ld.global.u32 	%r42, [%rd33+-20];
	mul.lo.s32 	%r43, %r42, %r41;
	atom.global.add.u32 	%r44, [%rd18+12], %r43;
	ld.global.u32 	%r45, [%rd2];
	ld.global.u32 	%r46, [%rd33+-16];
	mul.lo.s32 	%r47, %r46, %r45;
	atom.global.add.u32 	%r48, [%rd18+16], %r47;
	ld.global.u32 	%r49, [%rd2];
	ld.global.u32 	%r50, [%rd33+-12];
	mul.lo.s32 	%r51, %r50, %r49;
	atom.global.add.u32 	%r52, [%rd18+20], %r51;
	ld.global.u32 	%r53, [%rd2];
	ld.global.u32 	%r54, [%rd33+-8];
	mul.lo.s32 	%r55, %r54, %r53;
	atom.global.add.u32 	%r56, [%rd18+24], %r55;
	ld.global.u32 	%r57, [%rd2];
	ld.global.u32 	%r58, [%rd33+-4];
	mul.lo.s32 	%r59, %r58, %r57;
	atom.global.add.u32 	%r60, [%rd18+28], %r59;
	ld.global.u32 	%r61, [%rd2];
	ld.global.u32 	%r62, [%rd33];
	mul.lo.s32 	%r63, %r62, %r61;
	atom.global.add.u32 	%r64, [%rd18+32], %r63;
	ld.global.u32 	%r65, [%rd2];
	ld.global.u32 	%r66, [%rd33+4];
	mul.lo.s32 	%r67, %r66, %r65;
	atom.global.add.u32 	%r68, [%rd18+36], %r67;
	ld.global.u32 	%r69, [%rd2];
	ld.global.u32 	%r70, [%rd33+8];
	mul.lo.s32 	%r71, %r70, %r69;
	atom.global.add.u32 	%r72, [%rd18+40], %r71;
	ld.global.u32 	%r73, [%rd2];
	ld.global.u32 	%r74, [%rd33+12];
	mul.lo.s32 	%r75, %r74, %r73;
	atom.global.add.u32 	%r76, [%rd18+44], %r75;
	ld.global.u32 	%r77, [%rd2];
	ld.global.u32 	%r78, [%rd33+16];
	mul.lo.s32 	%r79, %r78, %r77;
	atom.global.add.u32 	%r80, [%rd18+48], %r79;
	ld.global.u32 	%r81, [%rd2];
	ld.global.u32 	%r82, [%rd33+20];
	mul.lo.s32 	%r83, %r82, %r81;
	atom.global.add.u32 	%r84, [%rd18+52], %r83;
	ld.global.u32 	%r85, [%rd2];
	ld.global.u32 	%r86, [%rd33+24];
	mul.lo.s32 	%r87, %r86, %r85;
	atom.global.add.u32 	%r88, [%rd18+56], %r87;
	ld.global.u32 	%r89, [%rd2];
	ld.global.u32 	%r90, [%rd33+28];
	mul.lo.s32 	%r91, %r90, %r89;
	atom.global.add.u32 	%r92, [%rd18+60], %r91;
	add.s32 	%r149, %r149, 16;
	add.s32 	%r148, %r148, 16;
	add.s64 	%rd33, %rd33, 64;
	setp.ne.s32 	%p5, %r149, 0;
	@%p5 bra 	$L__BB0_3;
$L__BB0_4:
	and.b32  	%r11, %r24, 15;
	setp.eq.s32 	%p6, %r11, 0;
	@%p6 bra 	$L__BB0_13;
	ld.param.u64 	%rd32, [_Z19basicMultiplyKernelPiS_S_i_param_2];
	ld.param.u64 	%rd30, [_Z19basicMultiplyKernelPiS_S_i_param_1];
	cvta.to.global.u64 	%rd6, %rd32;
	cvta.to.global.u64 	%rd7, %rd30;
	and.b32  	%r12, %r24, 7;
	setp.lt.u32 	%p7, %r11, 8;
	@%p7 bra 	$L__BB0_7;
	add.s32 	%r93, %r151, %r3;
	mul.wide.s32 	%rd19, %r93, 4;
	add.s64 	%rd20, %rd6, %rd19;
	ld.global.u32 	%r94, [%rd2];
	mul.wide.u32 	%rd21, %r151, 4;
	add.s64 	%rd22, %rd7, %rd21;
	ld.global.u32 	%r95, [%rd22];
	mul.lo.s32 	%r96, %r95, %r94;
	atom.global.add.u32 	%r97, [%rd20], %r96;
	ld.global.u32 	%r98, [%rd2];
	ld.global.u32 	%r99, [%rd22+4];
	mul.lo.s32 	%r100, %r99, %r98;
	atom.global.add.u32 	%r101, [%rd20+4], %r100;
	ld.global.u32 	%r102, [%rd2];
	ld.global.u32 	%r103, [%rd22+8];
	mul.lo.s32 	%r104, %r103, %r102;
	atom.global.add.u32 	%r105, [%rd20+8], %r104;
	ld.global.u32 	%r106, [%rd2];
	ld.global.u32 	%r107, [%rd22+12];
	mul.lo.s32 	%r108, %r107, %r106;
	atom.global.add.u32 	%r109, [%rd20+12], %r108;
	ld.global.u32 	%r110, [%rd2];
	ld.global.u32 	%r111, [%rd22+16];
	mul.lo.s32 	%r112, %r111, %r110;
	atom.global.add.u32 	%r113, [%rd20+16], %r112;
	ld.global.u32 	%r114, [%rd2];
	ld.global.u32 	%r115, [%rd22+20];
	mul.lo.s32 	%r116, %r115, %r114;
	atom.global.add.u32 	%r117, [%rd20+20], %r116;
	ld.global.u32 	%r118, [%rd2];
	ld.global.u32 	%r119, [%rd22+24];
	mul.lo.s32 	%r120, %r119, %r118;
	atom.global.add.u32 	%r121, [%rd20+24], %r120;
	ld.global.u32 	%r122, [%rd2];
	ld.global.u32 	%r123, [%rd22+28];
	mul.lo.s32 	%r124, %r123, %r122;
	atom.global.add.u32 	%r125, [%rd20+28], %r124;
	add.s32 	%r151, %r151, 8;
$L__BB0_7:
	setp.eq.s32 	%p8, %r12, 0;
	@%p8 bra 	$L__BB0_13;
	and.b32  	%r15, %r24, 3;
	setp.lt.u32 	%p9, %r12, 4;
	@%p9 bra 	$L__BB0_10;
	add.s32 	%r126, %r151, %r3;
	mul.wide.s32 	%rd23, %r126, 4;
	add.s64 	%rd24, %rd6, %rd23;
	ld.global.u32 	%r127, [%rd2];
	mul.wide.u32 	%rd25, %r151, 4;
	add.s64 	%rd26, %rd7, %rd25;
	ld.global.u32 	%r128, [%rd26];
	mul.lo.s32 	%r129, %r128, %r127;
	atom.global.add.u32 	%r130, [%rd24], %r129;
	ld.global.u32 	%r131, [%rd2];
	ld.global.u32 	%r132, [%rd26+4];
	mul.lo.s32 	%r133, %r132, %r131;
	atom.global.add.u32 	%r134, [%rd24+4], %r133;
	ld.global.u32 	%r135, [%rd2];
	ld.global.u32 	%r136, [%rd26+8];
	mul.lo.s32 	%r137, %r136, %r135;
	atom.global.add.u32 	%r138, [%rd24+8], %r137;
	ld.global.u32 	%r139, [%rd2];
	ld.global.u32 	%r140, [%rd26+12];
	mul.lo.s32 	%r141, %r140, %r139;
	atom.global.add.u32 	%r142, [%rd24+12], %r141;
	add.s32 	%r151, %r151, 4;
$L__BB0_10:
	setp.eq.s32 	%p10, %r15, 0;
	@%p10 bra 	$L__BB0_13;
	mul.wide.u32 	%rd27, %r151, 4;
	add.s64 	%rd34, %rd7, %rd27;
	add.s32 	%r143, %r2, %r151;
	add.s32 	%r154, %r143, %r1;
	neg.s32 	%r153, %r15;
$L__BB0_12:
	.pragma "nounroll";
	mul.wide.s32 	%rd28, %r154, 4;
	add.s64 	%rd29, %rd6, %rd28;
	ld.global.u32 	%r144, [%rd2];
	ld.global.u32 	%r145, [%rd34];
	mul.lo.s32 	%r146, %r145, %r144;
	atom.global.add.u32 	%r147, [%rd29], %r146;
	add.s64 	%rd34, %rd34, 4;
	add.s32 	%r154, %r154, 1;
	add.s32 	%r153, %r153, 1;
	setp.ne.s32 	%p11, %r153, 0;
	@%p11 bra 	$L__BB0_12;
$L__BB0_13:
	ret;

}
	// .globl	_Z17sumKaratsubaPartsPiS_S_S_i
.visible .entry _Z17sumKaratsubaPartsPiS_S_S_i(
	.param .u64 .ptr .align 1 _Z17sumKaratsubaPartsPiS_S_S_i_param_0,
	.param .u64 .ptr .align 1 _Z17sumKaratsubaPartsPiS_S_S_i_param_1,
	.param .u64 .ptr .align 1 _Z17sumKaratsubaPartsPiS_S_S_i_param_2,
	.param .u64 .ptr .align 1 _Z17sumKaratsubaPartsPiS_S_S_i_param_3,
	.param .u32 _Z17sumKaratsubaPartsPiS_S_S_i_param_4
)
{
	.reg .pred 	%p<2>;
	.reg .b32 	%r<19>;
	.reg .b64 	%rd<17>;

	ld.param.u64 	%rd1, [_Z17sumKaratsubaPartsPiS_S_S_i_param_0];
	ld.param.u64 	%rd2, [_Z17sumKaratsubaPartsPiS_S_S_i_param_1];
	ld.param.u64 	%rd3, [_Z17sumKaratsubaPartsPiS_S_S_i_param_2];
	ld.param.u64 	%rd4, [_Z17sumKaratsubaPartsPiS_S_S_i_param_3];
	ld.param.u32 	%r2, [_Z17sumKaratsubaPartsPiS_S_S_i_param_4];
	mov.u32 	%r3, %ctaid.x;
	mov.u32 	%r4, %ntid.x;
	mov.u32 	%r5, %tid.x;
	mad.lo.s32 	%r1, %r3, %r4, %r5;
	setp.ge.s32 	%p1, %r1, %r2;
	@%p1 bra 	$L__BB1_2;
	cvta.to.global.u64 	%rd5, %rd3;
	cvta.to.global.u64 	%rd6, %rd1;
	cvta.to.global.u64 	%rd7, %rd4;
	cvta.to.global.u64 	%rd8, %rd2;
	mul.wide.s32 	%rd9, %r1, 4;
	add.s64 	%rd10, %rd5, %rd9;
	ld.global.u32 	%r6, [%rd10];
	add.s64 	%rd11, %rd6, %rd9;
	ld.global.u32 	%r7, [%rd11];
	add.s32 	%r8, %r7, %r6;
	st.global.u32 	[%rd11], %r8;
	add.s64 	%rd12, %rd7, %rd9;
	ld.global.u32 	%r9, [%rd12];
	add.s64 	%rd13, %rd8, %rd9;
	ld.global.u32 	%r10, [%rd13];
	ld.global.u32 	%r11, [%rd10];
	mul.wide.s32 	%rd14, %r2, 4;
	add.s64 	%rd15, %rd11, %rd14;
	ld.global.u32 	%r12, [%rd15];
	add.s32 	%r13, %r10, %r11;
	sub.s32 	%r14, %r9, %r13;
	add.s32 	%r15, %r14, %r12;
	st.global.u32 	[%rd15], %r15;
	ld.global.u32 	%r16, [%rd13];
	add.s64 	%rd16, %rd15, %rd14;
	ld.global.u32 	%r17, [%rd16];
	add.s32 	%r18, %r17, %r16;
	st.global.u32 	[%rd16], %r18;
$L__BB1_2:
	ret;

}


// ===== COMPILED SASS (sm_100) =====

	.target	sm_100

	.elftype	@"ET_EXEC"


//--------------------- .note.nv.tkinfo           --------------------------
	.section	.note.nv.tkinfo,"",@"SHT_NOTE"
	.sectionflags	@"SHF_NOTE_NV_TKINFO"
	.tkinfo
        /*0018*/ 	.word	0x00000002
        /*0030*/ 	.string	""
        /*0030*/ 	.string	"ptxas"
        /*0030*/ 	.string	"Cuda compilation tools, release 13.0, V13.0.88"
        /*0030*/ 	.string	"Build cuda_13.0.r13.0/compiler.36424714_0"
        /*0030*/ 	.string	"-arch sm_100 -m 64 "



//--------------------- .note.nv.cuinfo           --------------------------
	.section	.note.nv.cuinfo,"",@"SHT_NOTE"
	.sectionflags	@"SHF_NOTE_NV_CUINFO"
        /*0018*/ 	.short	0x0002
        /*001a*/ 	.short	0x0064
        /*001c*/ 	.short	0x0082
	.zero		2


//--------------------- .nv.info                  --------------------------
	.section	.nv.info,"",@"SHT_CUDA_INFO"
	.align	4


	//----- nvinfo : EIATTR_REGCOUNT
	.align		4
        /*0000*/ 	.byte	0x04, 0x2f
        /*0002*/ 	.short	(.L_1 - .L_0)
	.align		4
.L_0:
        /*0004*/ 	.word	index@(_Z19basicMultiplyKernelPiS_S_i)
        /*0008*/ 	.word	0x00000016


	//----- nvinfo : EIATTR_FRAME_SIZE
	.align		4
.L_1:
        /*000c*/ 	.byte	0x04, 0x11
        /*000e*/ 	.short	(.L_3 - .L_2)
	.align		4
.L_2:
        /*0010*/ 	.word	index@(_Z19basicMultiplyKernelPiS_S_i)
        /*0014*/ 	.word	0x00000000


	//----- nvinfo : EIATTR_REGCOUNT
	.align		4
.L_3:
        /*0018*/ 	.byte	0x04, 0x2f
        /*001a*/ 	.short	(.L_5 - .L_4)
	.align		4
.L_4:
        /*001c*/ 	.word	index@(_Z17sumKaratsubaPartsPiS_S_S_i)
        /*0020*/ 	.word	0x00000014


	//----- nvinfo : EIATTR_FRAME_SIZE
	.align		4
.L_5:
        /*0024*/ 	.byte	0x04, 0x11
        /*0026*/ 	.short	(.L_7 - .L_6)
	.align		4
.L_6:
        /*0028*/ 	.word	index@(_Z17sumKaratsubaPartsPiS_S_S_i)
        /*002c*/ 	.word	0x00000000


	//----- nvinfo : EIATTR_MIN_STACK_SIZE
	.align		4
.L_7:
        /*0030*/ 	.byte	0x04, 0x12
        /*0032*/ 	.short	(.L_9 - .L_8)
	.align		4
.L_8:
        /*0034*/ 	.word	index@(_Z17sumKaratsubaPartsPiS_S_S_i)
        /*0038*/ 	.word	0x00000000


	//----- nvinfo : EIATTR_MIN_STACK_SIZE
	.align		4
.L_9:
        /*003c*/ 	.byte	0x04, 0x12
        /*003e*/ 	.short	(.L_11 - .L_10)
	.align		4
.L_10:
        /*0040*/ 	.word	index@(_Z19basicMultiplyKernelPiS_S_i)
        /*0044*/ 	.word	0x00000000
.L_11:


//--------------------- .nv.compat                --------------------------
	.section	.nv.compat,"",@"SHT_CUDA_COMPAT_INFO"
	.align	4
        /*0000*/ 	.byte	0x02, 0x09, 0x00, 0x00, 0x02, 0x02, 0x01, 0x00, 0x02, 0x05, 0x05, 0x00, 0x03, 0x07, 0x01, 0x01
        /*0010*/ 	.byte	0x02, 0x03, 0x00, 0x00, 0x02, 0x06, 0x01, 0x00, 0x04, 0x0b, 0x08, 0x00, 0x09, 0x00, 0x00, 0x00
        /*0020*/ 	.byte	0x00, 0x00, 0x00, 0x00


//--------------------- .nv.info._Z17sumKaratsubaPartsPiS_S_S_i --------------------------
	.section	.nv.info._Z17sumKaratsubaPartsPiS_S_S_i,"",@"SHT_CUDA_INFO"
	.sectionflags	@""
	.align	4


	//----- nvinfo : EIATTR_CUDA_API_VERSION
	.align		4
        /*0000*/ 	.byte	0x04, 0x37
        /*0002*/ 	.short	(.L_13 - .L_12)
.L_12:
        /*0004*/ 	.word	0x00000082


	//----- nvinfo : EIATTR_KPARAM_INFO
	.align		4
.L_13:
        /*0008*/ 	.byte	0x04, 0x17
        /*000a*/ 	.short	(.L_15 - .L_14)
.L_14:
        /*000c*/ 	.word	0x00000000
        /*0010*/ 	.short	0x0004
        /*0012*/ 	.short	0x0020
        /*0014*/ 	.byte	0x00, 0xf0, 0x11, 0x00


	//----- nvinfo : EIATTR_KPARAM_INFO
	.align		4
.L_15:
        /*0018*/ 	.byte	0x04, 0x17
        /*001a*/ 	.short	(.L_17 - .L_16)
.L_16:
        /*001c*/ 	.word	0x00000000
        /*0020*/ 	.short	0x0003
        /*0022*/ 	.short	0x0018
        /*0024*/ 	.byte	0x00, 0xf5, 0x21, 0x00


	//----- nvinfo : EIATTR_KPARAM_INFO
	.align		4
.L_17:
        /*0028*/ 	.byte	0x04, 0x17
        /*002a*/ 	.short	(.L_19 - .L_18)
.L_18:
        /*002c*/ 	.word	0x00000000
        /*0030*/ 	.short	0x0002
        /*0032*/ 	.short	0x0010
        /*0034*/ 	.byte	0x00, 0xf5, 0x21, 0x00


	//----- nvinfo : EIATTR_KPARAM_INFO
	.align		4
.L_19:
        /*0038*/ 	.byte	0x04, 0x17
        /*003a*/ 	.short	(.L_21 - .L_20)
.L_20:
        /*003c*/ 	.word	0x00000000
        /*0040*/ 	.short	0x0001
        /*0042*/ 	.short	0x0008
        /*0044*/ 	.byte	0x00, 0xf5, 0x21, 0x00


	//----- nvinfo : EIATTR_KPARAM_INFO
	.align		4
.L_21:
        /*0048*/ 	.byte	0x04, 0x17
        /*004a*/ 	.short	(.L_23 - .L_22)
.L_22:
        /*004c*/ 	.word	0x00000000
        /*0050*/ 	.short	0x0000
        /*0052*/ 	.short	0x0000
        /*0054*/ 	.byte	0x00, 0xf5, 0x21, 0x00


	//----- nvinfo : EIATTR_SPARSE_MMA_MASK
	.align		4
.L_23:
        /*0058*/ 	.byte	0x03, 0x50
        /*005a*/ 	.short	0x0000


	//----- nvinfo : EIATTR_MAXREG_COUNT
	.align		4
        /*005c*/ 	.byte	0x03, 0x1b
        /*005e*/ 	.short	0x00ff


	//----- nvinfo : EIATTR_MERCURY_ISA_VERSION
	.align		4
        /*0060*/ 	.byte	0x03, 0x5f
        /*0062*/ 	.short	0x0101


	//----- nvinfo : EIATTR_VRC_CTA_INIT_COUNT
	.align		4
        /*0064*/ 	.byte	0x02, 0x4a
	.zero		1
	.zero		1


	//----- nvinfo : EIATTR_EXIT_INSTR_OFFSETS
	.align		4
        /*0068*/ 	.byte	0x04, 0x1c
        /*006a*/ 	.short	(.L_25 - .L_24)


	//   ....[0]....
.L_24:
        /*006c*/ 	.word	0x00000070


	//   ....[1]....
        /*0070*/ 	.word	0x00000220


	//----- nvinfo : EIATTR_CBANK_PARAM_SIZE
	.align		4
.L_25:
        /*0074*/ 	.byte	0x03, 0x19
        /*0076*/ 	.short	0x0024


	//----- nvinfo : EIATTR_PARAM_CBANK
	.align		4
        /*0078*/ 	.byte	0x04, 0x0a
        /*007a*/ 	.short	(.L_27 - .L_26)
	.align		4
.L_26:
        /*007c*/ 	.word	index@(.nv.constant0._Z17sumKaratsubaPartsPiS_S_S_i)
        /*0080*/ 	.short	0x0380
        /*0082*/ 	.short	0x0024


	//----- nvinfo : EIATTR_SW_WAR
	.align		4
.L_27:
        /*0084*/ 	.byte	0x04, 0x36
        /*0086*/ 	.short	(.L_29 - .L_28)
.L_28:
        /*0088*/ 	.word	0x00000008
.L_29:


//--------------------- .nv.info._Z19basicMultiplyKernelPiS_S_i --------------------------
	.section	.nv.info._Z19basicMultiplyKernelPiS_S_i,"",@"SHT_CUDA_INFO"
	.sectionflags	@""
	.align	4


	//----- nvinfo : EIATTR_CUDA_API_VERSION
	.align		4
        /*0000*/ 	.byte	0x04, 0x37
        /*0002*/ 	.short	(.L_31 - .L_30)
.L_30:
        /*0004*/ 	.word	0x00000082


	//----- nvinfo : EIATTR_KPARAM_INFO
	.align		4
.L_31:
        /*0008*/ 	.byte	0x04, 0x17
        /*000a*/ 	.short	(.L_33 - .L_32)
.L_32:
        /*000c*/ 	.word	0x00000000
        /*0010*/ 	.short	0x0003
        /*0012*/ 	.short	0x0018
        /*0014*/ 	.byte	0x00, 0xf0, 0x11, 0x00


	//----- nvinfo : EIATTR_KPARAM_INFO
	.align		4
.L_33:
        /*0018*/ 	.byte	0x04, 0x17
        /*001a*/ 	.short	(.L_35 - .L_34)
.L_34:
        /*001c*/ 	.word	0x00000000
        /*0020*/ 	.short	0x0002
        /*0022*/ 	.short	0x0010
        /*0024*/ 	.byte	0x00, 0xf5, 0x21, 0x00


	//----- nvinfo : EIATTR_KPARAM_INFO
	.align		4
.L_35:
        /*0028*/ 	.byte	0x04, 0x17
        /*002a*/ 	.short	(.L_37 - .L_36)
.L_36:
        /*002c*/ 	.word	0x00000000
        /*0030*/ 	.short	0x0001
        /*0032*/ 	.short	0x0008
        /*0034*/ 	.byte	0x00, 0xf5, 0x21, 0x00


	//----- nvinfo : EIATTR_KPARAM_INFO
	.align		4
.L_37:
        /*0038*/ 	.byte	0x04, 0x17
        /*003a*/ 	.short	(.L_39 - .L_38)
.L_38:
        /*003c*/ 	.word	0x00000000
        /*0040*/ 	.short	0x0000
        /*0042*/ 	.short	0x0000
        /*0044*/ 	.byte	0x00, 0xf5, 0x21, 0x00


	//----- nvinfo : EIATTR_SPARSE_MMA_MASK
	.align		4
.L_39:
        /*0048*/ 	.byte	0x03, 0x50
        /*004a*/ 	.short	0x0000


	//----- nvinfo : EIATTR_MAXREG_COUNT
	.align		4
        /*004c*/ 	.byte	0x03, 0x1b
        /*004e*/ 	.short	0x00ff


	//----- nvinfo : EIATTR_MERCURY_ISA_VERSION
	.align		4
        /*0050*/ 	.byte	0x03, 0x5f
        /*0052*/ 	.short	0x0101


	//----- nvinfo : EIATTR_VRC_CTA_INIT_COUNT
	.align		4
        /*0054*/ 	.byte	0x02, 0x4a
	.zero		1
	.zero		1


	//----- nvinfo : EIATTR_EXIT_INSTR_OFFSETS
	.align		4
        /*0058*/ 	.byte	0x04, 0x1c
        /*005a*/ 	.short	(.L_41 - .L_40)


	//   ....[0]....
.L_40:
        /*005c*/ 	.word	0x00000090


	//   ....[1]....
        /*0060*/ 	.word	0x00000630


	//   ....[2]....
        /*0064*/ 	.word	0x000008e0


	//   ....[3]....
        /*0068*/ 	.word	0x00000a90


	//   ....[4]....
        /*006c*/ 	.word	0x00000bd0


	//----- nvinfo : EIATTR_CBANK_PARAM_SIZE
	.align		4
.L_41:
        /*0070*/ 	.byte	0x03, 0x19
        /*0072*/ 	.short	0x001c


	//----- nvinfo : EIATTR_PARAM_CBANK
	.align		4
        /*0074*/ 	.byte	0x04, 0x0a
        /*0076*/ 	.short	(.L_43 - .L_42)
	.align		4
.L_42:
        /*0078*/ 	.word	index@(.nv.constant0._Z19basicMultiplyKernelPiS_S_i)
        /*007c*/ 	.short	0x0380
        /*007e*/ 	.short	0x001c


	//----- nvinfo : EIATTR_SW_WAR
	.align		4
.L_43:
        /*0080*/ 	.byte	0x04, 0x36
        /*0082*/ 	.short	(.L_45 - .L_44)
.L_44:
        /*0084*/ 	.word	0x00000008
.L_45:


//--------------------- .nv.callgraph             --------------------------
	.section	.nv.callgraph,"",@"SHT_CUDA_CALLGRAPH"
	.align	4
	.sectionentsize	8
	.align		4
        /*0000*/ 	.word	0x00000000
	.align		4
        /*0004*/ 	.word	0xffffffff
	.align		4
        /*0008*/ 	.word	0x00000000
	.align		4
        /*000c*/ 	.word	0xfffffffe
	.align		4
        /*0010*/ 	.word	0x00000000
	.align		4
        /*0014*/ 	.word	0xfffffffd
	.align		4
        /*0018*/ 	.word	0x00000000
	.align		4
        /*001c*/ 	.word	0xfffffffc


//--------------------- .text._Z17sumKaratsubaPartsPiS_S_S_i --------------------------
	.section	.text._Z17sumKaratsubaPartsPiS_S_S_i,"ax",@progbits
	.align	128
        .global         _Z17sumKaratsubaPartsPiS_S_S_i
        .type           _Z17sumKaratsubaPartsPiS_S_S_i,@function
        .size           _Z17sumKaratsubaPartsPiS_S_S_i,(.L_x_7 - _Z17sumKaratsubaPartsPiS_S_S_i)
        .other          _Z17sumKaratsubaPartsPiS_S_S_i,@"STO_CUDA_ENTRY STV_DEFAULT"
_Z17sumKaratsubaPartsPiS_S_S_i:
.text._Z17sumKaratsubaPartsPiS_S_S_i:
[----:B------:R-:W-:Y:S01]  /*0000*/  LDC R1, c[0x0][0x37c] ;  /* 0x0000df00ff017b82 */ /* 0x000fe20000000800 */
[----:B------:R-:W0:Y:S07]  /*0010*/  S2R R2, SR_TID.X ;  /* 0x0000000000027919 */ /* 0x000e2e0000002100 */
[----:B------:R-:W0:Y:S08]  /*0020*/  S2UR UR4, SR_CTAID.X ;  /* 0x00000000000479c3 */ /* 0x000e300000002500 */
[----:B------:R-:W0:Y:S08]  /*0030*/  LDC R11, c[0x0][0x360] ;  /* 0x0000d800ff0b7b82 */ /* 0x000e300000000800 */
[----:B------:R-:W1:Y:S01]  /*0040*/  LDC R0, c[0x0][0x3a0] ;  /* 0x0000e800ff007b82 */ /* 0x000e620000000800 */
[----:B0-----:R-:W-:-:S05]  /*0050*/  IMAD R11, R11, UR4, R2 ;  /* 0x000000040b0b7c24 */ /* 0x001fca000f8e0202 */
[----:B-1----:R-:W-:-:S13]  /*0060*/  ISETP.GE.AND P0, PT, R11, R0, PT ;  /* 0x000000000b00720c */ /* 0x002fda0003f06270 */
[----:B------:R-:W-:Y:S05]  /*0070*/  @P0 EXIT ;  /* 0x000000000000094d */ /* 0x000fea0003800000 */
[----:B------:R-:W0:Y:S01]  /*0080*/  LDC.64 R2, c[0x0][0x390] ;  /* 0x0000e400ff027b82 */ /* 0x000e220000000a00 */
[----:B------:R-:W1:Y:S07]  /*0090*/  LDCU.64 UR4, c[0x0][0x358] ;  /* 0x00006b00ff0477ac */ /* 0x000e6e0008000a00 */
[----:B------:R-:W2:Y:S08]  /*00a0*/  LDC.64 R4, c[0x0][0x380] ;  /* 0x0000e000ff047b82 */ /* 0x000eb00000000a00 */
[----:B------:R-:W3:Y:S01]  /*00b0*/  LDC.64 R6, c[0x0][0x398] ;  /* 0x0000e600ff067b82 */ /* 0x000ee20000000a00 */
[----:B0-----:R-:W-:-:S07]  /*00c0*/  IMAD.WIDE R2, R11, 0x4, R2 ;  /* 0x000000040b027825 */ /* 0x001fce00078e0202 */
[----:B------:R-:W0:Y:S01]  /*00d0*/  LDC.64 R8, c[0x0][0x388] ;  /* 0x0000e200ff087b82 */ /* 0x000e220000000a00 */
[----:B-1----:R-:W4:Y:S01]  /*00e0*/  LDG.E R10, desc[UR4][R2.64] ;  /* 0x00000004020a7981 */ /* 0x002f22000c1e1900 */
[----:B--2---:R-:W-:-:S05]  /*00f0*/  IMAD.WIDE R4, R11, 0x4, R4 ;  /* 0x000000040b047825 */ /* 0x004fca00078e0204 */
[----:B------:R-:W4:Y:S01]  /*0100*/  LDG.E R13, desc[UR4][R4.64] ;  /* 0x00000004040d7981 */ /* 0x000f22000c1e1900 */
[----:B---3--:R-:W-:-:S04]  /*0110*/  IMAD.WIDE R6, R11, 0x4, R6 ;  /* 0x000000040b067825 */ /* 0x008fc800078e0206 */
[----:B0-----:R-:W-:Y:S01]  /*0120*/  IMAD.WIDE R8, R11, 0x4, R8 ;  /* 0x000000040b087825 */ /* 0x001fe200078e0208 */
[----:B----4-:R-:W-:-:S03]  /*0130*/  IADD3 R15, PT, PT, R10, R13, RZ ;  /* 0x0000000d0a0f7210 */ /* 0x010fc60007ffe0ff */
[----:B------:R-:W-:Y:S02]  /*0140*/  IMAD.WIDE R10, R0, 0x4, R4 ;  /* 0x00000004000a7825 */ /* 0x000fe400078e0204 */
[----:B------:R0:W-:Y:S04]  /*0150*/  STG.E desc[UR4][R4.64], R15 ;  /* 0x0000000f04007986 */ /* 0x0001e8000c101904 */
[----:B------:R-:W2:Y:S04]  /*0160*/  LDG.E R12, desc[UR4][R2.64] ;  /* 0x00000004020c7981 */ /* 0x000ea8000c1e1900 */
[----:B------:R-:W2:Y:S04]  /*0170*/  LDG.E R6, desc[UR4][R6.64] ;  /* 0x0000000406067981 */ /* 0x000ea8000c1e1900 */
[----:B------:R-:W2:Y:S04]  /*0180*/  LDG.E R13, desc[UR4][R8.64] ;  /* 0x00000004080d7981 */ /* 0x000ea8000c1e1900 */
[----:B------:R-:W3:Y:S01]  /*0190*/  LDG.E R14, desc[UR4][R10.64] ;  /* 0x000000040a0e7981 */ /* 0x000ee2000c1e1900 */
[----:B--2---:R-:W-:-:S04]  /*01a0*/  IADD3 R13, PT, PT, R6, -R13, -R12 ;  /* 0x8000000d060d7210 */ /* 0x004fc80007ffe80c */
[----:B---3--:R-:W-:Y:S01]  /*01b0*/  IADD3 R17, PT, PT, R14, R13, RZ ;  /* 0x0000000d0e117210 */ /* 0x008fe20007ffe0ff */
[----:B------:R-:W-:-:S04]  /*01c0*/  IMAD.WIDE R12, R0, 0x4, R10 ;  /* 0x00000004000c7825 */ /* 0x000fc800078e020a */
[----:B------:R-:W-:Y:S04]  /*01d0*/  STG.E desc[UR4][R10.64], R17 ;  /* 0x000000110a007986 */ /* 0x000fe8000c101904 */
[----:B------:R-:W2:Y:S04]  /*01e0*/  LDG.E R0, desc[UR4][R8.64] ;  /* 0x0000000408007981 */ /* 0x000ea8000c1e1900 */
[----:B0-----:R-:W2:Y:S02]  /*01f0*/  LDG.E R5, desc[UR4][R12.64] ;  /* 0x000000040c057981 */ /* 0x001ea4000c1e1900 */
[----:B--2---:R-:W-:-:S05]  /*0200*/  IADD3 R5, PT, PT, R0, R5, RZ ;  /* 0x0000000500057210 */ /* 0x004fca0007ffe0ff */
[----:B------:R-:W-:Y:S01]  /*0210*/  STG.E desc[UR4][R12.64], R5 ;  /* 0x000000050c007986 */ /* 0x000fe2000c101904 */
[----:B------:R-:W-:Y:S05]  /*0220*/  EXIT ;  /* 0x000000000000794d */ /* 0x000fea0003800000 */
.L_x_0:
[----:B------:R-:W-:-:S00]  /*0230*/  BRA `(.L_x_0) ;  /* 0xfffffffc00fc7947 */ /* 0x000fc0000383ffff */
[----:B------:R-:W-:-:S00]  /*0240*/  NOP ;  /* 0x0000000000007918 */ /* 0x000fc00000000000 */
        /* <DEDUP_REMOVED lines=11> */
.L_x_7:


//--------------------- .text._Z19basicMultiplyKernelPiS_S_i --------------------------
	.section	.text._Z19basicMultiplyKernelPiS_S_i,"ax",@progbits
	.align	128
        .global         _Z19basicMultiplyKernelPiS_S_i
        .type           _Z19basicMultiplyKernelPiS_S_i,@function
        .size           _Z19basicMultiplyKernelPiS_S_i,(.L_x_8 - _Z19basicMultiplyKernelPiS_S_i)
        .other          _Z19basicMultiplyKernelPiS_S_i,@"STO_CUDA_ENTRY STV_DEFAULT"
_Z19basicMultiplyKernelPiS_S_i:
.text._Z19basicMultiplyKernelPiS_S_i:
[----:B------:R-:W-:Y:S01]  /*0000*/  LDC R1, c[0x0][0x37c] ;  /* 0x0000df00ff017b82 */ /* 0x000fe20000000800 */
[----:B------:R-:W0:Y:S07]  /*0010*/  S2R R0, SR_TID.X ;  /* 0x0000000000007919 */ /* 0x000e2e0000002100 */
[----:B------:R-:W1:Y:S01]  /*0020*/  S2UR UR4, SR_CTAID.X ;  /* 0x00000000000479c3 */ /* 0x000e620000002500 */
[----:B------:R-:W1:Y:S07]  /*0030*/  LDCU UR5, c[0x0][0x360] ;  /* 0x00006c00ff0577ac */ /* 0x000e6e0008000800 */
[----:B------:R-:W2:Y:S01]  /*0040*/  LDC R9, c[0x0][0x398] ;  /* 0x0000e600ff097b82 */ /* 0x000ea20000000800 */
[----:B-1----:R-:W-:-:S06]  /*0050*/  UIMAD UR4, UR4, UR5, URZ ;  /* 0x00000005040472a4 */ /* 0x002fcc000f8e02ff */
[----:B0-----:R-:W-:Y:S02]  /*0060*/  IADD3 R4, PT, PT, R0, UR4, RZ ;  /* 0x0000000400047c10 */ /* 0x001fe4000fffe0ff */
[----:B--2---:R-:W-:-:S04]  /*0070*/  ISETP.GE.AND P0, PT, R9, 0x1, PT ;  /* 0x000000010900780c */ /* 0x004fc80003f06270 */
[----:B------:R-:W-:-:S13]  /*0080*/  ISETP.GE.OR P0, PT, R4, R9, !P0 ;  /* 0x000000090400720c */ /* 0x000fda0004706670 */
[----:B------:R-:W-:Y:S05]  /*0090*/  @P0 EXIT ;  /* 0x000000000000094d */ /* 0x000fea0003800000 */
[----:B------:R-:W0:Y:S01]  /*00a0*/  LDC.64 R2, c[0x0][0x380] ;  /* 0x0000e000ff027b82 */ /* 0x000e220000000a00 */
[C---:B------:R-:W-:Y:S01]  /*00b0*/  ISETP.GE.U32.AND P1, PT, R9.reuse, 0x10, PT ;  /* 0x000000100900780c */ /* 0x040fe20003f26070 */
[----:B------:R-:W1:Y:S01]  /*00c0*/  LDCU.64 UR8, c[0x0][0x358] ;  /* 0x00006b00ff0877ac */ /* 0x000e620008000a00 */
[----:B------:R-:W-:Y:S01]  /*00d0*/  HFMA2 R5, -RZ, RZ, 0, 0 ;  /* 0x00000000ff057431 */ /* 0x000fe200000001ff */
[----:B------:R-:W-:Y:S01]  /*00e0*/  LOP3.LUT P0, R16, R9, 0xf, RZ, 0xc0, !PT ;  /* 0x0000000f09107812 */ /* 0x000fe2000780c0ff */
[----:B0-----:R-:W-:-:S09]  /*00f0*/  IMAD.WIDE R2, R4, 0x4, R2 ;  /* 0x0000000404027825 */ /* 0x001fd200078e0202 */
[----:B-1----:R-:W-:Y:S05]  /*0100*/  @!P1 BRA `(.L_x_1) ;  /* 0x0000000400489947 */ /* 0x002fea0003800000 */
[----:B------:R-:W0:Y:S01]  /*0110*/  LDCU.64 UR6, c[0x0][0x388] ;  /* 0x00007100ff0677ac */ /* 0x000e220008000a00 */
[----:B------:R-:W-:Y:S02]  /*0120*/  LOP3.LUT R5, R9, 0x7ffffff0, RZ, 0xc0, !PT ;  /* 0x7ffffff009057812 */ /* 0x000fe400078ec0ff */
[----:B------:R-:W-:Y:S02]  /*0130*/  MOV R8, R4 ;  /* 0x0000000400087202 */ /* 0x000fe40000000f00 */
[----:B------:R-:W-:Y:S01]  /*0140*/  IADD3 R12, PT, PT, -R5, RZ, RZ ;  /* 0x000000ff050c7210 */ /* 0x000fe20007ffe1ff */
[----:B0-----:R-:W-:-:S04]  /*0150*/  UIADD3 UR5, UP0, UPT, UR6, 0x20, URZ ;  /* 0x0000002006057890 */ /* 0x001fc8000ff1e0ff */
[----:B------:R-:W-:Y:S02]  /*0160*/  UIADD3.X UR6, UPT, UPT, URZ, UR7, URZ, UP0, !UPT ;  /* 0x00000007ff067290 */ /* 0x000fe400087fe4ff */
[----:B------:R-:W-:-:S04]  /*0170*/  MOV R13, UR5 ;  /* 0x00000005000d7c02 */ /* 0x000fc80008000f00 */
[----:B------:R-:W-:-:S07]  /*0180*/  MOV R14, UR6 ;  /* 0x00000006000e7c02 */ /* 0x000fce0008000f00 */
.L_x_2:
[----:B------:R-:W-:Y:S01]  /*0190*/  MOV R6, R13 ;  /* 0x0000000d00067202 */ /* 0x000fe20000000f00 */
[----:B-1----:R-:W0:Y:S01]  /*01a0*/  LDC.64 R10, c[0x0][0x390] ;  /* 0x0000e400ff0a7b82 */ /* 0x002e220000000a00 */
[----:B------:R-:W-:Y:S01]  /*01b0*/  MOV R7, R14 ;  /* 0x0000000e00077202 */ /* 0x000fe20000000f00 */
[----:B------:R-:W2:Y:S04]  /*01c0*/  LDG.E R13, desc[UR8][R2.64] ;  /* 0x00000008020d7981 */ /* 0x000ea8000c1e1900 */
[----:B------:R-:W2:Y:S01]  /*01d0*/  LDG.E R14, desc[UR8][R6.64+-0x20] ;  /* 0xffffe008060e7981 */ /* 0x000ea2000c1e1900 */
[----:B0-----:R-:W-:-:S04]  /*01e0*/  IMAD.WIDE R10, R8, 0x4, R10 ;  /* 0x00000004080a7825 */ /* 0x001fc800078e020a */
[----:B--2---:R-:W-:-:S05]  /*01f0*/  IMAD R13, R13, R14, RZ ;  /* 0x0000000e0d0d7224 */ /* 0x004fca00078e02ff */
[----:B------:R0:W-:Y:S04]  /*0200*/  REDG.E.ADD.STRONG.GPU desc[UR8][R10.64], R13 ;  /* 0x0000000d0a00798e */ /* 0x0001e8000c12e108 */
[----:B------:R-:W2:Y:S04]  /*0210*/  LDG.E R14, desc[UR8][R2.64] ;  /* 0x00000008020e7981 */ /* 0x000ea8000c1e1900 */
[----:B------:R-:W2:Y:S02]  /*0220*/  LDG.E R15, desc[UR8][R6.64+-0x1c] ;  /* 0xffffe408060f7981 */ /* 0x000ea4000c1e1900 */
[----:B--2---:R-:W-:-:S05]  /*0230*/  IMAD R15, R14, R15, RZ ;  /* 0x0000000f0e0f7224 */ /* 0x004fca00078e02ff */
[----:B------:R1:W-:Y:S04]  /*0240*/  REDG.E.ADD.STRONG.GPU desc[UR8][R10.64+0x4], R15 ;  /* 0x0000040f0a00798e */ /* 0x0003e8000c12e108 */
[----:B------:R-:W2:Y:S04]  /*0250*/  LDG.E R14, desc[UR8][R2.64] ;  /* 0x00000008020e7981 */ /* 0x000ea8000c1e1900 */
[----:B------:R-:W2:Y:S02]  /*0260*/  LDG.E R17, desc[UR8][R6.64+-0x18] ;  /* 0xffffe80806117981 */ /* 0x000ea4000c1e1900 */
[----:B--2---:R-:W-:-:S05]  /*0270*/  IMAD R17, R14, R17, RZ ;  /* 0x000000110e117224 */ /* 0x004fca00078e02ff */
[----:B------:R2:W-:Y:S04]  /*0280*/  REDG.E.ADD.STRONG.GPU desc[UR8][R10.64+0x8], R17 ;  /* 0x000008110a00798e */ /* 0x0005e8000c12e108 */
[----:B------:R-:W3:Y:S04]  /*0290*/  LDG.E R14, desc[UR8][R2.64] ;  /* 0x00000008020e7981 */ /* 0x000ee8000c1e1900 */
[----:B------:R-:W3:Y:S02]  /*02a0*/  LDG.E R19, desc[UR8][R6.64+-0x14] ;  /* 0xffffec0806137981 */ /* 0x000ee4000c1e1900 */
[----:B---3--:R-:W-:-:S05]  /*02b0*/  IMAD R19, R14, R19, RZ ;  /* 0x000000130e137224 */ /* 0x008fca00078e02ff */
[----:B------:R3:W-:Y:S04]  /*02c0*/  REDG.E.ADD.STRONG.GPU desc[UR8][R10.64+0xc], R19 ;  /* 0x00000c130a00798e */ /* 0x0007e8000c12e108 */
[----:B0-----:R-:W4:Y:S04]  /*02d0*/  LDG.E R13, desc[UR8][R2.64] ;  /* 0x00000008020d7981 */ /* 0x001f28000c1e1900 */
[----:B------:R-:W4:Y:S02]  /*02e0*/  LDG.E R14, desc[UR8][R6.64+-0x10] ;  /* 0xfffff008060e7981 */ /* 0x000f24000c1e1900 */
[----:B----4-:R-:W-:-:S05]  /*02f0*/  IMAD R13, R13, R14, RZ ;  /* 0x0000000e0d0d7224 */ /* 0x010fca00078e02ff */
[----:B------:R0:W-:Y:S04]  /*0300*/  REDG.E.ADD.STRONG.GPU desc[UR8][R10.64+0x10], R13 ;  /* 0x0000100d0a00798e */ /* 0x0001e8000c12e108 */
[----:B------:R-:W4:Y:S04]  /*0310*/  LDG.E R14, desc[UR8][R2.64] ;  /* 0x00000008020e7981 */ /* 0x000f28000c1e1900 */
[----:B-1----:R-:W4:Y:S02]  /*0320*/  LDG.E R15, desc[UR8][R6.64+-0xc] ;  /* 0xfffff408060f7981 */ /* 0x002f24000c1e1900 */
[----:B----4-:R-:W-:-:S05]  /*0330*/  IMAD R15, R14, R15, RZ ;  /* 0x0000000f0e0f7224 */ /* 0x010fca00078e02ff */
[----:B------:R1:W-:Y:S04]  /*0340*/  REDG.E.ADD.STRONG.GPU desc[UR8][R10.64+0x14], R15 ;  /* 0x0000140f0a00798e */ /* 0x0003e8000c12e108 */
[----:B------:R-:W4:Y:S04]  /*0350*/  LDG.E R14, desc[UR8][R2.64] ;  /* 0x00000008020e7981 */ /* 0x000f28000c1e1900 */
[----:B--2---:R-:W4:Y:S02]  /*0360*/  LDG.E R17, desc[UR8][R6.64+-0x8] ;  /* 0xfffff80806117981 */ /* 0x004f24000c1e1900 */
[----:B----4-:R-:W-:-:S05]  /*0370*/  IMAD R17, R14, R17, RZ ;  /* 0x000000110e117224 */ /* 0x010fca00078e02ff */
[----:B------:R2:W-:Y:S04]  /*0380*/  REDG.E.ADD.STRONG.GPU desc[UR8][R10.64+0x18], R17 ;  /* 0x000018110a00798e */ /* 0x0005e8000c12e108 */
[----:B------:R-:W4:Y:S04]  /*0390*/  LDG.E R14, desc[UR8][R2.64] ;  /* 0x00000008020e7981 */ /* 0x000f28000c1e1900 */
[----:B---3--:R-:W4:Y:S02]  /*03a0*/  LDG.E R19, desc[UR8][R6.64+-0x4] ;  /* 0xfffffc0806137981 */ /* 0x008f24000c1e1900 */
[----:B----4-:R-:W-:-:S05]  /*03b0*/  IMAD R19, R14, R19, RZ ;  /* 0x000000130e137224 */ /* 0x010fca00078e02ff */
        /* <DEDUP_REMOVED lines=26> */
[----:B--2---:R-:W4:Y:S01]  /*0560*/  LDG.E R17, desc[UR8][R6.64+0x18] ;  /* 0x0000180806117981 */ /* 0x004f22000c1e1900 */
[----:B------:R-:W-:Y:S01]  /*0570*/  IADD3 R12, PT, PT, R12, 0x10, RZ ;  /* 0x000000100c0c7810 */ /* 0x000fe20007ffe0ff */
[----:B----4-:R-:W-:-:S05]  /*0580*/  IMAD R17, R14, R17, RZ ;  /* 0x000000110e117224 */ /* 0x010fca00078e02ff */
[----:B------:R1:W-:Y:S04]  /*0590*/  REDG.E.ADD.STRONG.GPU desc[UR8][R10.64+0x38], R17 ;  /* 0x000038110a00798e */ /* 0x0003e8000c12e108 */
[----:B------:R-:W2:Y:S04]  /*05a0*/  LDG.E R14, desc[UR8][R2.64] ;  /* 0x00000008020e7981 */ /* 0x000ea8000c1e1900 */
[----:B---3--:R-:W2:Y:S01]  /*05b0*/  LDG.E R19, desc[UR8][R6.64+0x1c] ;  /* 0x00001c0806137981 */ /* 0x008ea2000c1e1900 */
[----:B------:R-:W-:Y:S02]  /*05c0*/  ISETP.NE.AND P1, PT, R12, RZ, PT ;  /* 0x000000ff0c00720c */ /* 0x000fe40003f25270 */
[----:B0-----:R-:W-:-:S02]  /*05d0*/  IADD3 R13, P2, PT, R6, 0x40, RZ ;  /* 0x00000040060d7810 */ /* 0x001fc40007f5e0ff */
[----:B------:R-:W-:Y:S01]  /*05e0*/  IADD3 R8, PT, PT, R8, 0x10, RZ ;  /* 0x0000001008087810 */ /* 0x000fe20007ffe0ff */
[----:B--2---:R-:W-:Y:S01]  /*05f0*/  IMAD R19, R14, R19, RZ ;  /* 0x000000130e137224 */ /* 0x004fe200078e02ff */
[----:B------:R-:W-:-:S04]  /*0600*/  IADD3.X R14, PT, PT, RZ, R7, RZ, P2, !PT ;  /* 0x00000007ff0e7210 */ /* 0x000fc800017fe4ff */
[----:B------:R1:W-:Y:S03]  /*0610*/  REDG.E.ADD.STRONG.GPU desc[UR8][R10.64+0x3c], R19 ;  /* 0x00003c130a00798e */ /* 0x0003e6000c12e108 */
[----:B------:R-:W-:Y:S05]  /*0620*/  @P1 BRA `(.L_x_2) ;  /* 0xfffffff800d81947 */ /* 0x000fea000383ffff */
.L_x_1:
[----:B------:R-:W-:Y:S05]  /*0630*/  @!P0 EXIT ;  /* 0x000000000000894d */ /* 0x000fea0003800000 */
[----:B------:R-:W-:Y:S02]  /*0640*/  ISETP.GE.U32.AND P0, PT, R16, 0x8, PT ;  /* 0x000000081000780c */ /* 0x000fe40003f06070 */
[----:B------:R-:W-:-:S04]  /*0650*/  LOP3.LUT R12, R9, 0x7, RZ, 0xc0, !PT ;  /* 0x00000007090c7812 */ /* 0x000fc800078ec0ff */
[----:B------:R-:W-:-:S07]  /*0660*/  ISETP.NE.AND P1, PT, R12, RZ, PT ;  /* 0x000000ff0c00720c */ /* 0x000fce0003f25270 */
[----:B------:R-:W-:Y:S06]  /*0670*/  @!P0 BRA `(.L_x_3) ;  /* 0x0000000000988947 */ /* 0x000fec0003800000 */
[----:B------:R-:W0:Y:S01]  /*0680*/  LDC.64 R6, c[0x0][0x388] ;  /* 0x0000e200ff067b82 */ /* 0x000e220000000a00 */
[----:B------:R-:W2:Y:S07]  /*0690*/  LDG.E R8, desc[UR8][R2.64] ;  /* 0x0000000802087981 */ /* 0x000eae000c1e1900 */
[----:B-1----:R-:W1:Y:S01]  /*06a0*/  LDC.64 R10, c[0x0][0x390] ;  /* 0x0000e400ff0a7b82 */ /* 0x002e620000000a00 */
[----:B0-----:R-:W-:-:S05]  /*06b0*/  IMAD.WIDE.U32 R6, R5, 0x4, R6 ;  /* 0x0000000405067825 */ /* 0x001fca00078e0006 */
[----:B------:R-:W2:Y:S01]  /*06c0*/  LDG.E R15, desc[UR8][R6.64] ;  /* 0x00000008060f7981 */ /* 0x000ea2000c1e1900 */
[----:B------:R-:W-:-:S05]  /*06d0*/  IADD3 R13, PT, PT, R4, R5, RZ ;  /* 0x00000005040d7210 */ /* 0x000fca0007ffe0ff */
[----:B-1----:R-:W-:-:S04]  /*06e0*/  IMAD.WIDE R10, R13, 0x4, R10 ;  /* 0x000000040d0a7825 */ /* 0x002fc800078e020a */
        /* <DEDUP_REMOVED lines=14> */
[----:B------:R-:W4:Y:S04]  /*07d0*/  LDG.E R8, desc[UR8][R2.64] ;  /* 0x0000000802087981 */ /* 0x000f28000c1e1900 */
[----:B0-----:R-:W4:Y:S02]  /*07e0*/  LDG.E R15, desc[UR8][R6.64+0x10] ;  /* 0x00001008060f7981 */ /* 0x001f24000c1e1900 */
        /* <DEDUP_REMOVED lines=10> */
[----:B---3--:R-:W2:Y:S04]  /*0890*/  LDG.E R19, desc[UR8][R6.64+0x1c] ;  /* 0x00001c0806137981 */ /* 0x008ea8000c1e1900 */
[----:B------:R-:W2:Y:S02]  /*08a0*/  LDG.E R8, desc[UR8][R2.64] ;  /* 0x0000000802087981 */ /* 0x000ea4000c1e1900 */
[----:B--2---:R-:W-:-:S05]  /*08b0*/  IMAD R19, R8, R19, RZ ;  /* 0x0000001308137224 */ /* 0x004fca00078e02ff */
[----:B------:R0:W-:Y:S01]  /*08c0*/  REDG.E.ADD.STRONG.GPU desc[UR8][R10.64+0x1c], R19 ;  /* 0x00001c130a00798e */ /* 0x0001e2000c12e108 */
[----:B------:R-:W-:-:S07]  /*08d0*/  IADD3 R5, PT, PT, R5, 0x8, RZ ;  /* 0x0000000805057810 */ /* 0x000fce0007ffe0ff */
.L_x_3:
[----:B------:R-:W-:Y:S05]  /*08e0*/  @!P1 EXIT ;  /* 0x000000000000994d */ /* 0x000fea0003800000 */
[----:B------:R-:W-:Y:S02]  /*08f0*/  ISETP.GE.U32.AND P0, PT, R12, 0x4, PT ;  /* 0x000000040c00780c */ /* 0x000fe40003f06070 */
[----:B------:R-:W-:-:S04]  /*0900*/  LOP3.LUT R9, R9, 0x3, RZ, 0xc0, !PT ;  /* 0x0000000309097812 */ /* 0x000fc800078ec0ff */
[----:B------:R-:W-:-:S07]  /*0910*/  ISETP.NE.AND P1, PT, R9, RZ, PT ;  /* 0x000000ff0900720c */ /* 0x000fce0003f25270 */
[----:B------:R-:W-:Y:S06]  /*0920*/  @!P0 BRA `(.L_x_4) ;  /* 0x0000000000588947 */ /* 0x000fec0003800000 */
[----:B------:R-:W2:Y:S01]  /*0930*/  LDC.64 R6, c[0x0][0x388] ;  /* 0x0000e200ff067b82 */ /* 0x000ea20000000a00 */
[----:B------:R-:W3:Y:S07]  /*0940*/  LDG.E R8, desc[UR8][R2.64] ;  /* 0x0000000802087981 */ /* 0x000eee000c1e1900 */
[----:B01----:R-:W0:Y:S01]  /*0950*/  LDC.64 R10, c[0x0][0x390] ;  /* 0x0000e400ff0a7b82 */ /* 0x003e220000000a00 */
[----:B--2---:R-:W-:-:S05]  /*0960*/  IMAD.WIDE.U32 R6, R5, 0x4, R6 ;  /* 0x0000000405067825 */ /* 0x004fca00078e0006 */
[----:B------:R-:W3:Y:S01]  /*0970*/  LDG.E R13, desc[UR8][R6.64] ;  /* 0x00000008060d7981 */ /* 0x000ee2000c1e1900 */
[----:B------:R-:W-:-:S05]  /*0980*/  IADD3 R15, PT, PT, R4, R5, RZ ;  /* 0x00000005040f7210 */ /* 0x000fca0007ffe0ff */
[----:B0-----:R-:W-:-:S04]  /*0990*/  IMAD.WIDE R10, R15, 0x4, R10 ;  /* 0x000000040f0a7825 */ /* 0x001fc800078e020a */
[----:B---3--:R-:W-:-:S05]  /*09a0*/  IMAD R13, R8, R13, RZ ;  /* 0x0000000d080d7224 */ /* 0x008fca00078e02ff */
[----:B------:R2:W-:Y:S04]  /*09b0*/  REDG.E.ADD.STRONG.GPU desc[UR8][R10.64], R13 ;  /* 0x0000000d0a00798e */ /* 0x0005e8000c12e108 */
[----:B------:R-:W3:Y:S04]  /*09c0*/  LDG.E R4, desc[UR8][R2.64] ;  /* 0x0000000802047981 */ /* 0x000ee8000c1e1900 */
[----:B------:R-:W3:Y:S02]  /*09d0*/  LDG.E R15, desc[UR8][R6.64+0x4] ;  /* 0x00000408060f7981 */ /* 0x000ee4000c1e1900 */
        /* <DEDUP_REMOVED lines=9> */
[----:B------:R2:W-:Y:S01]  /*0a70*/  REDG.E.ADD.STRONG.GPU desc[UR8][R10.64+0xc], R19 ;  /* 0x00000c130a00798e */ /* 0x0005e2000c12e108 */
[----:B------:R-:W-:-:S07]  /*0a80*/  IADD3 R5, PT, PT, R5, 0x4, RZ ;  /* 0x0000000405057810 */ /* 0x000fce0007ffe0ff */
.L_x_4:
[----:B------:R-:W-:Y:S05]  /*0a90*/  @!P1 EXIT ;  /* 0x000000000000994d */ /* 0x000fea0003800000 */
[----:B012---:R-:W0:Y:S01]  /*0aa0*/  LDC.64 R10, c[0x0][0x388] ;  /* 0x0000e200ff0a7b82 */ /* 0x007e220000000a00 */
[----:B------:R-:W-:Y:S02]  /*0ab0*/  IADD3 R13, PT, PT, R0, UR4, R5 ;  /* 0x00000004000d7c10 */ /* 0x000fe4000fffe005 */
[----:B------:R-:W-:-:S05]  /*0ac0*/  IADD3 R0, PT, PT, -R9, RZ, RZ ;  /* 0x000000ff09007210 */ /* 0x000fca0007ffe1ff */
[----:B------:R-:W1:Y:S01]  /*0ad0*/  LDC.64 R6, c[0x0][0x390] ;  /* 0x0000e400ff067b82 */ /* 0x000e620000000a00 */
[----:B0-----:R-:W-:-:S03]  /*0ae0*/  IMAD.WIDE.U32 R10, R5, 0x4, R10 ;  /* 0x00000004050a7825 */ /* 0x001fc600078e000a */
[----:B------:R-:W-:Y:S02]  /*0af0*/  MOV R8, R10 ;  /* 0x0000000a00087202 */ /* 0x000fe40000000f00 */
[----:B------:R-:W-:-:S07]  /*0b00*/  MOV R15, R11 ;  /* 0x0000000b000f7202 */ /* 0x000fce0000000f00 */
.L_x_5:
[----:B------:R-:W-:Y:S01]  /*0b10*/  MOV R9, R15 ;  /* 0x0000000f00097202 */ /* 0x000fe20000000f00 */
[----:B------:R-:W2:Y:S05]  /*0b20*/  LDG.E R10, desc[UR8][R2.64] ;  /* 0x00000008020a7981 */ /* 0x000eaa000c1e1900 */
[----:B0-----:R0:W2:Y:S01]  /*0b30*/  LDG.E R9, desc[UR8][R8.64] ;  /* 0x0000000808097981 */ /* 0x0010a2000c1e1900 */
[----:B------:R-:W-:Y:S01]  /*0b40*/  IADD3 R0, PT, PT, R0, 0x1, RZ ;  /* 0x0000000100007810 */ /* 0x000fe20007ffe0ff */
[----:B-1----:R-:W-:-:S03]  /*0b50*/  IMAD.WIDE R4, R13, 0x4, R6 ;  /* 0x000000040d047825 */ /* 0x002fc600078e0206 */
[----:B------:R-:W-:Y:S02]  /*0b60*/  ISETP.NE.AND P0, PT, R0, RZ, PT ;  /* 0x000000ff0000720c */ /* 0x000fe40003f05270 */
[----:B0-----:R-:W-:Y:S02]  /*0b70*/  IADD3 R8, P1, PT, R8, 0x4, RZ ;  /* 0x0000000408087810 */ /* 0x001fe40007f3e0ff */
[----:B------:R-:W-:Y:S02]  /*0b80*/  IADD3 R13, PT, PT, R13, 0x1, RZ ;  /* 0x000000010d0d7810 */ /* 0x000fe40007ffe0ff */
[----:B------:R-:W-:Y:S01]  /*0b90*/  IADD3.X R15, PT, PT, RZ, R15, RZ, P1, !PT ;  /* 0x0000000fff0f7210 */ /* 0x000fe20000ffe4ff */
[----:B--2---:R-:W-:-:S05]  /*0ba0*/  IMAD R11, R10, R9, RZ ;  /* 0x000000090a0b7224 */ /* 0x004fca00078e02ff */
[----:B------:R0:W-:Y:S01]  /*0bb0*/  REDG.E.ADD.STRONG.GPU desc[UR8][R4.64], R11 ;  /* 0x0000000b0400798e */ /* 0x0001e2000c12e108 */
[----:B------:R-:W-:Y:S05]  /*0bc0*/  @P0 BRA `(.L_x_5) ;  /* 0xfffffffc00d00947 */ /* 0x000fea000383ffff */
[----:B------:R-:W-:Y:S05]  /*0bd0*/  EXIT ;  /* 0x000000000000794d */ /* 0x000fea0003800000 */
.L_x_6:
        /* <DEDUP_REMOVED lines=10> */
.L_x_8:


//--------------------- .nv.shared.reserved.0     --------------------------
	.section	.nv.shared.reserved.0,"aw",@nobits
	.weak		__nv_reservedSMEM_offset_0_alias
	.size		__nv_reservedSMEM_offset_0_alias, 0, 64
	.other		__nv_reservedSMEM_offset_0_alias,@"STO_CUDA_RESERVED_SHARED STV_DEFAULT"
__nv_reservedSMEM_offset_0_alias:
	.zero		0
	.zero		64


//--------------------- .nv.constant0._Z17sumKaratsubaPartsPiS_S_S_i --------------------------
	.section	.nv.constant0._Z17sumKaratsubaPartsPiS_S_S_i,"a",@progbits
	.sectionflags	@""
	.align	4
.nv.constant0._Z17sumKaratsubaPartsPiS_S_S_i:
	.zero		932


//--------------------- .nv.constant0._Z19basicMultiplyKernelPiS_S_i --------------------------
	.section	.nv.constant0._Z19basicMultiplyKernelPiS_S_i,"a",@progbits
	.sectionflags	@""
	.align	4
.nv.constant0._Z19basicMultiplyKernelPiS_S_i:
	.zero		924


//--------------------- SYMBOLS --------------------------

	.type		.nv.reservedSmem.offset0,@object
	.size		.nv.reservedSmem.offset0,0x4
